	.headerflags	@"EF_CUDA_TEXMODE_UNIFIED EF_CUDA_64BIT_ADDRESS EF_CUDA_ACCELERATORS EF_CUDA_SM90 EF_CUDA_VIRTUAL_SM(EF_CUDA_SM90)"
	.elftype	@"ET_EXEC"


//--------------------- .nv.info                  --------------------------
	.section	.nv.info,"",@"SHT_CUDA_INFO"
	.align	4


	//----- nvinfo : EIATTR_REGCOUNT
	.align		4
        /*0000*/ 	.byte	0x04, 0x2f
        /*0002*/ 	.short	(.L_3 - .L_2)
	.align		4
.L_2:
        /*0004*/ 	.word	index@(triton_poi_fused__native_batch_norm_legit_no_training_relu_threshold_backward_12)
        /*0008*/ 	.word	0x0000002c


	//----- nvinfo : EIATTR_MIN_STACK_SIZE
	.align		4
.L_3:
        /*000c*/ 	.byte	0x04, 0x12
        /*000e*/ 	.short	(.L_5 - .L_4)
	.align		4
.L_4:
        /*0010*/ 	.word	index@(triton_poi_fused__native_batch_norm_legit_no_training_relu_threshold_backward_12)
        /*0014*/ 	.word	0x00000000


	//----- nvinfo : EIATTR_FRAME_SIZE
	.align		4
.L_5:
        /*0018*/ 	.byte	0x04, 0x11
        /*001a*/ 	.short	(.L_7 - .L_6)
	.align		4
.L_6:
        /*001c*/ 	.word	index@(triton_poi_fused__native_batch_norm_legit_no_training_relu_threshold_backward_12)
        /*0020*/ 	.word	0x00000000


	//----- nvinfo : EIATTR_MIN_STACK_SIZE
	.align		4
.L_7:
        /*0024*/ 	.byte	0x04, 0x12
        /*0026*/ 	.short	(.L_9 - .L_8)
	.align		4
.L_8:
        /*0028*/ 	.word	index@(triton_poi_fused__native_batch_norm_legit_no_training_relu_threshold_backward_12)
        /*002c*/ 	.word	0x00000000
.L_9:


//--------------------- .nv.info.triton_poi_fused__native_batch_norm_legit_no_training_relu_threshold_backward_12 --------------------------
	.section	.nv.info.triton_poi_fused__native_batch_norm_legit_no_training_relu_threshold_backward_12,"",@"SHT_CUDA_INFO"
	.sectionflags	@""
	.align	4


	//----- nvinfo : EIATTR_CUDA_API_VERSION
	.align		4
        /*0000*/ 	.byte	0x04, 0x37
        /*0002*/ 	.short	(.L_11 - .L_10)
.L_10:
        /*0004*/ 	.word	0x0000007c


	//----- nvinfo : EIATTR_KPARAM_INFO
	.align		4
.L_11:
        /*0008*/ 	.byte	0x04, 0x17
        /*000a*/ 	.short	(.L_13 - .L_12)
.L_12:
        /*000c*/ 	.word	0x00000000
        /*0010*/ 	.short	0x0008
        /*0012*/ 	.short	0x003c
        /*0014*/ 	.byte	0x00, 0xf0, 0x11, 0x00


	//----- nvinfo : EIATTR_KPARAM_INFO
	.align		4
.L_13:
        /*0018*/ 	.byte	0x04, 0x17
        /*001a*/ 	.short	(.L_15 - .L_14)
.L_14:
        /*001c*/ 	.word	0x00000000
        /*0020*/ 	.short	0x0007
        /*0022*/ 	.short	0x0038
        /*0024*/ 	.byte	0x00, 0xf0, 0x11, 0x00


	//----- nvinfo : EIATTR_KPARAM_INFO
	.align		4
.L_15:
        /*0028*/ 	.byte	0x04, 0x17
        /*002a*/ 	.short	(.L_17 - .L_16)
.L_16:
        /*002c*/ 	.word	0x00000000
        /*0030*/ 	.short	0x0006
        /*0032*/ 	.short	0x0030
        /*0034*/ 	.byte	0x00, 0xf4, 0x21, 0x00


	//----- nvinfo : EIATTR_KPARAM_INFO
	.align		4
.L_17:
        /*0038*/ 	.byte	0x04, 0x17
        /*003a*/ 	.short	(.L_19 - .L_18)
.L_18:
        /*003c*/ 	.word	0x00000000
        /*0040*/ 	.short	0x0005
        /*0042*/ 	.short	0x0028
        /*0044*/ 	.byte	0x00, 0xf4, 0x21, 0x00


	//----- nvinfo : EIATTR_KPARAM_INFO
	.align		4
.L_19:
        /*0048*/ 	.byte	0x04, 0x17
        /*004a*/ 	.short	(.L_21 - .L_20)
.L_20:
        /*004c*/ 	.word	0x00000000
        /*0050*/ 	.short	0x0004
        /*0052*/ 	.short	0x0020
        /*0054*/ 	.byte	0x00, 0xf4, 0x21, 0x00


	//----- nvinfo : EIATTR_KPARAM_INFO
	.align		4
.L_21:
        /*0058*/ 	.byte	0x04, 0x17
        /*005a*/ 	.short	(.L_23 - .L_22)
.L_22:
        /*005c*/ 	.word	0x00000000
        /*0060*/ 	.short	0x0003
        /*0062*/ 	.short	0x0018
        /*0064*/ 	.byte	0x00, 0xf4, 0x21, 0x00


	//----- nvinfo : EIATTR_KPARAM_INFO
	.align		4
.L_23:
        /*0068*/ 	.byte	0x04, 0x17
        /*006a*/ 	.short	(.L_25 - .L_24)
.L_24:
        /*006c*/ 	.word	0x00000000
        /*0070*/ 	.short	0x0002
        /*0072*/ 	.short	0x0010
        /*0074*/ 	.byte	0x00, 0xf4, 0x21, 0x00


	//----- nvinfo : EIATTR_KPARAM_INFO
	.align		4
.L_25:
        /*0078*/ 	.byte	0x04, 0x17
        /*007a*/ 	.short	(.L_27 - .L_26)
.L_26:
        /*007c*/ 	.word	0x00000000
        /*0080*/ 	.short	0x0001
        /*0082*/ 	.short	0x0008
        /*0084*/ 	.byte	0x00, 0xf4, 0x21, 0x00


	//----- nvinfo : EIATTR_KPARAM_INFO
	.align		4
.L_27:
        /*0088*/ 	.byte	0x04, 0x17
        /*008a*/ 	.short	(.L_29 - .L_28)
.L_28:
        /*008c*/ 	.word	0x00000000
        /*0090*/ 	.short	0x0000
        /*0092*/ 	.short	0x0000
        /*0094*/ 	.byte	0x00, 0xf4, 0x21, 0x00


	//----- nvinfo : EIATTR_SPARSE_MMA_MASK
	.align		4
.L_29:
        /*0098*/ 	.byte	0x03, 0x50
        /*009a*/ 	.short	0x0000


	//----- nvinfo : EIATTR_MAXREG_COUNT
	.align		4
        /*009c*/ 	.byte	0x03, 0x1b
        /*009e*/ 	.short	0x00ff


	//----- nvinfo : EIATTR_EXIT_INSTR_OFFSETS
	.align		4
        /*00a0*/ 	.byte	0x04, 0x1c
        /*00a2*/ 	.short	(.L_31 - .L_30)


	//   ....[0]....
.L_30:
        /*00a4*/ 	.word	0x00001230


	//   ....[1]....
        /*00a8*/ 	.word	0x00001250


	//----- nvinfo : EIATTR_REQNTID
	.align		4
.L_31:
        /*00ac*/ 	.byte	0x04, 0x10
        /*00ae*/ 	.short	(.L_33 - .L_32)
.L_32:
        /*00b0*/ 	.word	0x00000080
        /*00b4*/ 	.word	0x00000001
        /*00b8*/ 	.word	0x00000001


	//----- nvinfo : EIATTR_CBANK_PARAM_SIZE
	.align		4
.L_33:
        /*00bc*/ 	.byte	0x03, 0x19
        /*00be*/ 	.short	0x0040


	//----- nvinfo : EIATTR_PARAM_CBANK
	.align		4
        /*00c0*/ 	.byte	0x04, 0x0a
        /*00c2*/ 	.short	(.L_35 - .L_34)
	.align		4
.L_34:
        /*00c4*/ 	.word	index@(.nv.constant0.triton_poi_fused__native_batch_norm_legit_no_training_relu_threshold_backward_12)
        /*00c8*/ 	.short	0x0210
        /*00ca*/ 	.short	0x0040


	//----- nvinfo : EIATTR_SW_WAR
	.align		4
.L_35:
        /*00cc*/ 	.byte	0x04, 0x36
        /*00ce*/ 	.short	(.L_37 - .L_36)
.L_36:
        /*00d0*/ 	.word	0x00000008
.L_37:


//--------------------- .nv.callgraph             --------------------------
	.section	.nv.callgraph,"",@"SHT_CUDA_CALLGRAPH"
	.align	4
	.sectionentsize	8
	.align		4
        /*0000*/ 	.word	0x00000000
	.align		4
        /*0004*/ 	.word	0xffffffff
	.align		4
        /*0008*/ 	.word	0x00000000
	.align		4
        /*000c*/ 	.word	0xfffffffe
	.align		4
        /*0010*/ 	.word	0x00000000
	.align		4
        /*0014*/ 	.word	0xfffffffd
	.align		4
        /*0018*/ 	.word	0x00000000
	.align		4
        /*001c*/ 	.word	0xfffffffc


//--------------------- .nv.constant4             --------------------------
	.section	.nv.constant4,"a",@progbits
	.align	8
	.align		8
.nv.constant4:
        /*0000*/ 	.dword	_$_str
	.align		8
        /*0008*/ 	.dword	_$_str_$_2


//--------------------- .text.triton_poi_fused__native_batch_norm_legit_no_training_relu_threshold_backward_12 --------------------------
	.section	.text.triton_poi_fused__native_batch_norm_legit_no_training_relu_threshold_backward_12,"ax",@progbits
	.sectionflags	@"SHF_BARRIERS=1"
	.align	128
        .global         triton_poi_fused__native_batch_norm_legit_no_training_relu_threshold_backward_12
        .type           triton_poi_fused__native_batch_norm_legit_no_training_relu_threshold_backward_12,@function
        .size           triton_poi_fused__native_batch_norm_legit_no_training_relu_threshold_backward_12,(.L_x_1 - triton_poi_fused__native_batch_norm_legit_no_training_relu_threshold_backward_12)
        .other          triton_poi_fused__native_batch_norm_legit_no_training_relu_threshold_backward_12,@"STO_CUDA_ENTRY STV_DEFAULT"
triton_poi_fused__native_batch_norm_legit_no_training_relu_threshold_backward_12:
.text.triton_poi_fused__native_batch_norm_legit_no_training_relu_threshold_backward_12:
[----:B------:R-:W0:Y:S01]  /*0000*/  LDC R1, c[0x0][0x28] ;  /* 0x00000a00ff017b82 */ /* 0x000e220000000800 */
[----:B------:R-:W1:Y:S07]  /*0010*/  S2R R21, SR_CTAID.Y ;  /* 0x0000000000157919 */ /* 0x000e6e0000002600 */
[----:B------:R-:W2:Y:S01]  /*0020*/  LDC.64 R34, c[0x0][0x220] ;  /* 0x00008800ff227b82 */ /* 0x000ea20000000a00 */
[----:B------:R-:W-:Y:S02]  /*0030*/  CS2R R4, SRZ ;  /* 0x0000000000047805 */ /* 0x000fe4000001ff00 */
[----:B------:R-:W-:Y:S01]  /*0040*/  CS2R R6, SRZ ;  /* 0x0000000000067805 */ /* 0x000fe2000001ff00 */
[----:B------:R-:W3:Y:S01]  /*0050*/  S2R R0, SR_TID.X ;  /* 0x0000000000007919 */ /* 0x000ee20000002100 */
[----:B------:R-:W-:Y:S01]  /*0060*/  ULDC.64 UR6, c[0x0][0x208] ;  /* 0x0000820000067ab9 */ /* 0x000fe20000000a00 */
[----:B------:R-:W4:Y:S02]  /*0070*/  S2R R36, SR_CTAID.X ;  /* 0x0000000000247919 */ /* 0x000f240000002500 */
[----:B------:R-:W5:Y:S08]  /*0080*/  LDC.64 R30, c[0x0][0x218] ;  /* 0x00008600ff1e7b82 */ /* 0x000f700000000a00 */
[----:B------:R-:W4:Y:S01]  /*0090*/  LDC.64 R26, c[0x0][0x210] ;  /* 0x00008400ff1a7b82 */ /* 0x000f220000000a00 */
[----:B------:R-:W-:-:S02]  /*00a0*/  CS2R R10, SRZ ;  /* 0x00000000000a7805 */ /* 0x000fc4000001ff00 */
[----:B------:R-:W-:Y:S02]  /*00b0*/  CS2R R12, SRZ ;  /* 0x00000000000c7805 */ /* 0x000fe4000001ff00 */
[----:B------:R-:W-:Y:S01]  /*00c0*/  CS2R R14, SRZ ;  /* 0x00000000000e7805 */ /* 0x000fe2000001ff00 */
[----:B------:R-:W-:Y:S02]  /*00d0*/  IMAD.MOV.U32 R38, RZ, RZ, 0x3e800000 ;  /* 0x3e800000ff267424 */ /* 0x000fe400078e00ff */
[----:B------:R-:W5:Y:S01]  /*00e0*/  LDC.64 R40, c[0x0][0x230] ;  /* 0x00008c00ff287b82 */ /* 0x000f620000000a00 */
[----:B-1----:R-:W-:Y:S02]  /*00f0*/  IMAD.SHL.U32 R37, R21, 0x20, RZ ;  /* 0x0000002015257824 */ /* 0x002fe400078e00ff */
[----:B---3--:R-:W-:-:S05]  /*0100*/  IMAD.SHL.U32 R20, R0, 0x8, RZ ;  /* 0x0000000800147824 */ /* 0x008fca00078e00ff */
[----:B------:R-:W-:-:S04]  /*0110*/  LOP3.LUT R20, R37, 0x18, R20, 0xf8, !PT ;  /* 0x0000001825147812 */ /* 0x000fc800078ef814 */
[----:B------:R-:W-:Y:S02]  /*0120*/  SHF.R.S32.HI R3, RZ, 0x1f, R20 ;  /* 0x0000001fff037819 */ /* 0x000fe40000011414 */
[----:B------:R-:W-:Y:S02]  /*0130*/  ISETP.GE.AND P1, PT, R20, 0x200, PT ;  /* 0x000002001400780c */ /* 0x000fe40003f26270 */
[----:B------:R-:W-:-:S04]  /*0140*/  LEA.HI R2, R3, R20, RZ, 0x7 ;  /* 0x0000001403027211 */ /* 0x000fc800078f38ff */
[----:B------:R-:W-:-:S05]  /*0150*/  LOP3.LUT R3, R2, 0xffffff80, RZ, 0xc0, !PT ;  /* 0xffffff8002037812 */ /* 0x000fca00078ec0ff */
[----:B------:R-:W-:-:S04]  /*0160*/  IMAD.IADD R24, R20, 0x1, -R3 ;  /* 0x0000000114187824 */ /* 0x000fc800078e0a03 */
[----:B--2---:R-:W-:-:S05]  /*0170*/  IMAD.WIDE R8, R24, 0x4, R34 ;  /* 0x0000000418087825 */ /* 0x004fca00078e0222 */
[----:B------:R1:W2:Y:S01]  /*0180*/  @!P1 LDG.E.EL.128 R4, desc[UR6][R8.64] ;  /* 0x0000000608049981 */ /* 0x0002a2000c2e1d00 */
[----:B------:R-:W-:Y:S01]  /*0190*/  SHF.R.U32.HI R3, RZ, 0x2, R0 ;  /* 0x00000002ff037819 */ /* 0x000fe20000011600 */
[----:B----4-:R-:W-:Y:S02]  /*01a0*/  IMAD.SHL.U32 R36, R36, 0x20, RZ ;  /* 0x0000002024247824 */ /* 0x010fe400078e00ff */
[----:B------:R-:W-:Y:S01]  /*01b0*/  IMAD.SHL.U32 R2, R2, 0x100, RZ ;  /* 0x0000010002027824 */ /* 0x000fe200078e00ff */
[----:B------:R-:W-:Y:S01]  /*01c0*/  SGXT.U32 R3, R3, 0x5 ;  /* 0x000000050303781a */ /* 0x000fe20000000000 */
[----:B-----5:R-:W-:-:S03]  /*01d0*/  IMAD.WIDE R16, R24, 0x4, R30 ;  /* 0x0000000418107825 */ /* 0x020fc600078e021e */
[----:B------:R-:W-:Y:S02]  /*01e0*/  LOP3.LUT R25, R36, R3, RZ, 0xfc, !PT ;  /* 0x0000000324197212 */ /* 0x000fe400078efcff */
[----:B-1----:R-:W-:Y:S02]  /*01f0*/  CS2R R8, SRZ ;  /* 0x0000000000087805 */ /* 0x002fe4000001ff00 */
[----:B------:R-:W-:Y:S01]  /*0200*/  LOP3.LUT R2, R2, 0xffff8000, RZ, 0xc0, !PT ;  /* 0xffff800002027812 */ /* 0x000fe200078ec0ff */
[----:B------:R1:W3:Y:S01]  /*0210*/  @!P1 LDG.E.EL.128 R12, desc[UR6][R16.64] ;  /* 0x00000006100c9981 */ /* 0x0002e2000c2e1d00 */
[----:B------:R-:W-:-:S03]  /*0220*/  ISETP.GE.AND P0, PT, R25, 0x100, PT ;  /* 0x000001001900780c */ /* 0x000fc60003f06270 */
[----:B------:R-:W-:Y:S01]  /*0230*/  IMAD R25, R25, 0x80, R2 ;  /* 0x0000008019197824 */ /* 0x000fe200078e0202 */
[----:B------:R-:W-:-:S03]  /*0240*/  ISETP.LT.AND P0, PT, R20, 0x200, !P0 ;  /* 0x000002001400780c */ /* 0x000fc60004701270 */
[----:B------:R-:W-:-:S04]  /*0250*/  IMAD.IADD R2, R24, 0x1, R25 ;  /* 0x0000000118027824 */ /* 0x000fc800078e0219 */
[----:B0-----:R-:W-:-:S06]  /*0260*/  IMAD.WIDE R18, R2, 0x4, R26 ;  /* 0x0000000402127825 */ /* 0x001fcc00078e021a */
[----:B------:R-:W3:Y:S01]  /*0270*/  @P0 LDG.E.EL.128 R8, desc[UR6][R18.64] ;  /* 0x0000000612080981 */ /* 0x000ee2000c2e1d00 */
[----:B------:R-:W-:Y:S02]  /*0280*/  SHF.R.S32.HI R21, RZ, 0x1a, R21 ;  /* 0x0000001aff157819 */ /* 0x000fe40000011415 */
[----:B------:R-:W-:Y:S01]  /*0290*/  LOP3.LUT R20, R20, 0x4, RZ, 0xfc, !PT ;  /* 0x0000000414147812 */ /* 0x000fe200078efcff */
[----:B--2---:R-:W-:Y:S01]  /*02a0*/  FADD R5, R5, 9.9999997473787516356e-06 ;  /* 0x3727c5ac05057421 */ /* 0x004fe20000000000 */
[----:B------:R-:W-:-:S03]  /*02b0*/  FADD R6, R6, 9.9999997473787516356e-06 ;  /* 0x3727c5ac06067421 */ /* 0x000fc60000000000 */
[----:B------:R-:W0:Y:S01]  /*02c0*/  MUFU.SQRT R23, R5 ;  /* 0x0000000500177308 */ /* 0x000e220000002000 */
[----:B------:R-:W-:-:S07]  /*02d0*/  FADD R7, R7, 9.9999997473787516356e-06 ;  /* 0x3727c5ac07077421 */ /* 0x000fce0000000000 */
[----:B------:R-:W2:Y:S08]  /*02e0*/  MUFU.SQRT R28, R6 ;  /* 0x00000006001c7308 */ /* 0x000eb00000002000 */
[----:B------:R-:W4:Y:S01]  /*02f0*/  MUFU.SQRT R22, R7 ;  /* 0x0000000700167308 */ /* 0x000f220000002000 */
[C---:B0-----:R-:W-:Y:S02]  /*0300*/  FSETP.GT.AND P6, PT, R23.reuse, 8.50705917302346158658e+37, PT ;  /* 0x7e8000001700780b */ /* 0x041fe40003fc4000 */
[----:B------:R-:W-:-:S02]  /*0310*/  FSETP.GEU.AND P5, PT, R23, 1.175494350822287508e-38, PT ;  /* 0x008000001700780b */ /* 0x000fc40003fae000 */
[C---:B--2---:R-:W-:Y:S02]  /*0320*/  FSETP.GT.AND P4, PT, R28.reuse, 8.50705917302346158658e+37, PT ;  /* 0x7e8000001c00780b */ /* 0x044fe40003f84000 */
[----:B------:R-:W-:Y:S02]  /*0330*/  FSETP.GEU.AND P2, PT, R28, 1.175494350822287508e-38, PT ;  /* 0x008000001c00780b */ /* 0x000fe40003f4e000 */
[----:B-1----:R-:W-:Y:S02]  /*0340*/  FSEL R16, R38, 1, P6 ;  /* 0x3f80000026107808 */ /* 0x002fe40003000000 */
[----:B----4-:R-:W-:-:S03]  /*0350*/  FSETP.GT.AND P3, PT, R22, 8.50705917302346158658e+37, PT ;  /* 0x7e8000001600780b */ /* 0x010fc60003f64000 */
[----:B------:R-:W-:Y:S01]  /*0360*/  @P6 FMUL R23, R23, 0.25 ;  /* 0x3e80000017176820 */ /* 0x000fe20000400000 */
[----:B------:R-:W-:Y:S02]  /*0370*/  FSETP.GEU.AND P6, PT, R22, 1.175494350822287508e-38, PT ;  /* 0x008000001600780b */ /* 0x000fe40003fce000 */
[----:B------:R-:W-:Y:S01]  /*0380*/  SGXT R7, R21, 0x1 ;  /* 0x000000011507781a */ /* 0x000fe20000000200 */
[----:B------:R-:W-:-:S03]  /*0390*/  @P4 FMUL R28, R28, 0.25 ;  /* 0x3e8000001c1c4820 */ /* 0x000fc60000400000 */
[----:B------:R-:W-:Y:S01]  /*03a0*/  LEA.HI R7, R7, R20, RZ, 0x7 ;  /* 0x0000001407077211 */ /* 0x000fe200078f38ff */
[----:B------:R-:W-:Y:S01]  /*03b0*/  @!P5 FMUL R23, R23, 16777216 ;  /* 0x4b8000001717d820 */ /* 0x000fe20000400000 */
[----:B------:R-:W-:Y:S02]  /*03c0*/  @!P2 FMUL R28, R28, 16777216 ;  /* 0x4b8000001c1ca820 */ /* 0x000fe40000400000 */
[----:B------:R-:W-:Y:S01]  /*03d0*/  LOP3.LUT R39, R7, 0xffffff80, RZ, 0xc0, !PT ;  /* 0xffffff8007277812 */ /* 0x000fe200078ec0ff */
[----:B------:R-:W-:Y:S01]  /*03e0*/  @P3 FMUL R22, R22, 0.25 ;  /* 0x3e80000016163820 */ /* 0x000fe20000400000 */
[----:B------:R-:W0:Y:S01]  /*03f0*/  LDC.64 R6, c[0x0][0x228] ;  /* 0x00008a00ff067b82 */ /* 0x000e220000000a00 */
[----:B------:R-:W1:Y:S02]  /*0400*/  MUFU.RCP R17, R23 ;  /* 0x0000001700117308 */ /* 0x000e640000001000 */
[----:B------:R-:W-:Y:S01]  /*0410*/  @!P6 FMUL R22, R22, 16777216 ;  /* 0x4b8000001616e820 */ /* 0x000fe20000400000 */
[----:B---3--:R-:W-:-:S05]  /*0420*/  FADD R10, -R14, R10 ;  /* 0x0000000a0e0a7221 */ /* 0x008fca0000000100 */
[----:B------:R-:W2:Y:S01]  /*0430*/  MUFU.RCP R5, R28 ;  /* 0x0000001c00057308 */ /* 0x000ea20000001000 */
[----:B------:R-:W-:-:S07]  /*0440*/  FSEL R14, R38, 1, P4 ;  /* 0x3f800000260e7808 */ /* 0x000fce0002000000 */
[----:B------:R-:W3:Y:S01]  /*0450*/  MUFU.RCP R18, R22 ;  /* 0x0000001600127308 */ /* 0x000ee20000001000 */
[----:B------:R-:W-:Y:S01]  /*0460*/  FSEL R19, R38, 1, P3 ;  /* 0x3f80000026137808 */ /* 0x000fe20001800000 */
[----:B------:R-:W-:Y:S01]  /*0470*/  @!P5 FMUL R16, R16, 16777216 ;  /* 0x4b8000001010d820 */ /* 0x000fe20000400000 */
[----:B------:R-:W-:Y:S01]  /*0480*/  @!P2 FMUL R14, R14, 16777216 ;  /* 0x4b8000000e0ea820 */ /* 0x000fe20000400000 */
[----:B------:R-:W-:Y:S02]  /*0490*/  IMAD.IADD R39, R20, 0x1, -R39 ;  /* 0x0000000114277824 */ /* 0x000fe400078e0a27 */
[----:B------:R-:W-:Y:S01]  /*04a0*/  FADD R20, -R13, R9 ;  /* 0x000000090d147221 */ /* 0x000fe20000000100 */
[----:B-1----:R-:W-:Y:S01]  /*04b0*/  FMUL R17, R17, R16 ;  /* 0x0000001011117220 */ /* 0x002fe20000400000 */
[----:B------:R-:W-:Y:S01]  /*04c0*/  @!P6 FMUL R19, R19, 16777216 ;  /* 0x4b8000001313e820 */ /* 0x000fe20000400000 */
[----:B--2---:R-:W-:Y:S01]  /*04d0*/  FMUL R9, R5, R14 ;  /* 0x0000000e05097220 */ /* 0x004fe20000400000 */
[----:B------:R-:W-:Y:S01]  /*04e0*/  FADD R13, -R15, R11 ;  /* 0x0000000b0f0d7221 */ /* 0x000fe20000000100 */
[----:B------:R-:W-:Y:S01]  /*04f0*/  FMUL R5, R17, R20 ;  /* 0x0000001411057220 */ /* 0x000fe20000400000 */
[----:B------:R-:W-:Y:S01]  /*0500*/  CS2R R16, SRZ ;  /* 0x0000000000107805 */ /* 0x000fe2000001ff00 */
[----:B------:R-:W-:Y:S01]  /*0510*/  FMUL R9, R9, R10 ;  /* 0x0000000a09097220 */ /* 0x000fe20000400000 */
[----:B0-----:R-:W-:-:S04]  /*0520*/  IMAD.WIDE R10, R24, 0x4, R6 ;  /* 0x00000004180a7825 */ /* 0x001fc800078e0206 */
[----:B---3--:R-:W-:Y:S01]  /*0530*/  FMUL R14, R18, R19 ;  /* 0x00000013120e7220 */ /* 0x008fe20000400000 */
[----:B------:R-:W-:Y:S02]  /*0540*/  CS2R R18, SRZ ;  /* 0x0000000000127805 */ /* 0x000fe4000001ff00 */
[----:B------:R-:W-:Y:S02]  /*0550*/  CS2R R20, SRZ ;  /* 0x0000000000147805 */ /* 0x000fe4000001ff00 */
[----:B------:R-:W-:Y:S02]  /*0560*/  CS2R R22, SRZ ;  /* 0x0000000000167805 */ /* 0x000fe4000001ff00 */
[----:B------:R0:W2:Y:S02]  /*0570*/  @!P1 LDG.E.EL.128 R16, desc[UR6][R10.64] ;  /* 0x000000060a109981 */ /* 0x0000a4000c2e1d00 */
[----:B0-----:R-:W-:-:S05]  /*0580*/  IMAD.WIDE R10, R24, 0x4, R40 ;  /* 0x00000004180a7825 */ /* 0x001fca00078e0228 */
[----:B------:R0:W2:Y:S01]  /*0590*/  @!P1 LDG.E.EL.128 R20, desc[UR6][R10.64] ;  /* 0x000000060a149981 */ /* 0x0000a2000c2e1d00 */
[----:B------:R-:W-:-:S04]  /*05a0*/  IMAD.IADD R25, R39, 0x1, R25 ;  /* 0x0000000127197824 */ /* 0x000fc800078e0219 */
[----:B0-----:R-:W-:Y:S01]  /*05b0*/  IMAD.WIDE R10, R25, 0x4, R26 ;  /* 0x00000004190a7825 */ /* 0x001fe200078e021a */
[----:B------:R-:W-:Y:S02]  /*05c0*/  CS2R R24, SRZ ;  /* 0x0000000000187805 */ /* 0x000fe4000001ff00 */
[----:B------:R-:W-:Y:S02]  /*05d0*/  CS2R R26, SRZ ;  /* 0x00000000001a7805 */ /* 0x000fe4000001ff00 */
[----:B------:R-:W-:-:S04]  /*05e0*/  CS2R R32, SRZ ;  /* 0x0000000000207805 */ /* 0x000fc8000001ff00 */
[----:B------:R0:W3:Y:S02]  /*05f0*/  @P0 LDG.E.EL.128 R24, desc[UR6][R10.64] ;  /* 0x000000060a180981 */ /* 0x0000e4000c2e1d00 */
[----:B0-----:R-:W-:Y:S01]  /*0600*/  IMAD.WIDE R10, R39, 0x4, R34 ;  /* 0x00000004270a7825 */ /* 0x001fe200078e0222 */
[----:B------:R-:W-:-:S06]  /*0610*/  CS2R R34, SRZ ;  /* 0x0000000000227805 */ /* 0x000fcc000001ff00 */
[----:B------:R0:W4:Y:S01]  /*0620*/  @!P1 LDG.E.EL.128 R32, desc[UR6][R10.64] ;  /* 0x000000060a209981 */ /* 0x000122000c2e1d00 */
[----:B------:R-:W-:Y:S01]  /*0630*/  FMUL R13, R14, R13 ;  /* 0x0000000d0e0d7220 */ /* 0x000fe20000400000 */
[----:B------:R-:W-:Y:S01]  /*0640*/  IMAD.WIDE R14, R39, 0x4, R30 ;  /* 0x00000004270e7825 */ /* 0x000fe200078e021e */
[----:B------:R-:W-:Y:S02]  /*0650*/  CS2R R28, SRZ ;  /* 0x00000000001c7805 */ /* 0x000fe4000001ff00 */
[----:B------:R-:W-:Y:S01]  /*0660*/  CS2R R30, SRZ ;  /* 0x00000000001e7805 */ /* 0x000fe2000001ff00 */
[----:B------:R-:W-:-:S05]  /*0670*/  FADD R8, -R12, R8 ;  /* 0x000000080c087221 */ /* 0x000fca0000000100 */
[----:B------:R1:W3:Y:S01]  /*0680*/  @!P1 LDG.E.EL.128 R28, desc[UR6][R14.64] ;  /* 0x000000060e1c9981 */ /* 0x0002e2000c2e1d00 */
[----:B------:R-:W-:-:S04]  /*0690*/  IMAD.WIDE R40, R39, 0x4, R40 ;  /* 0x0000000427287825 */ /* 0x000fc800078e0228 */
[----:B--2---:R-:W-:Y:S01]  /*06a0*/  FFMA R17, R5, R17, R21 ;  /* 0x0000001105117223 */ /* 0x004fe20000000015 */
[----:B------:R-:W-:Y:S01]  /*06b0*/  FADD R5, R4, 9.9999997473787516356e-06 ;  /* 0x3727c5ac04057421 */ /* 0x000fe20000000000 */
[----:B------:R-:W-:-:S03]  /*06c0*/  FFMA R18, R9, R18, R22 ;  /* 0x0000001209127223 */ /* 0x000fc60000000016 */
[----:B------:R-:W2:Y:S02]  /*06d0*/  MUFU.SQRT R9, R5 ;  /* 0x0000000500097308 */ /* 0x000ea40000002000 */
[C---:B--2---:R-:W-:Y:S02]  /*06e0*/  FSETP.GT.AND P2, PT, R9.reuse, 8.50705917302346158658e+37, PT ;  /* 0x7e8000000900780b */ /* 0x044fe40003f44000 */
[----:B------:R-:W-:-:S11]  /*06f0*/  FSETP.GEU.AND P3, PT, R9, 1.175494350822287508e-38, PT ;  /* 0x008000000900780b */ /* 0x000fd60003f6e000 */
[----:B------:R-:W-:-:S04]  /*0700*/  @P2 FMUL R9, R9, 0.25 ;  /* 0x3e80000009092820 */ /* 0x000fc80000400000 */
[----:B------:R-:W-:-:S06]  /*0710*/  @!P3 FMUL R9, R9, 16777216 ;  /* 0x4b8000000909b820 */ /* 0x000fcc0000400000 */
[----:B------:R-:W0:Y:S01]  /*0720*/  MUFU.RCP R9, R9 ;  /* 0x0000000900097308 */ /* 0x000e220000001000 */
[----:B------:R-:W-:-:S05]  /*0730*/  FSEL R4, R38, 1, P2 ;  /* 0x3f80000026047808 */ /* 0x000fca0001000000 */
[----:B------:R-:W-:Y:S01]  /*0740*/  @!P3 FMUL R4, R4, 16777216 ;  /* 0x4b8000000404b820 */ /* 0x000fe20000400000 */
[----:B------:R-:W-:Y:S01]  /*0750*/  FFMA R19, R13, R19, R23 ;  /* 0x000000130d137223 */ /* 0x000fe20000000017 */
[----:B------:R-:W-:Y:S01]  /*0760*/  IMAD.WIDE R12, R39, 0x4, R6 ;  /* 0x00000004270c7825 */ /* 0x000fe200078e0206 */
[----:B------:R-:W-:-:S03]  /*0770*/  CS2R R6, SRZ ;  /* 0x0000000000067805 */ /* 0x000fc6000001ff00 */
[----:B0-----:R-:W-:Y:S01]  /*0780*/  FMUL R11, R9, R4 ;  /* 0x00000004090b7220 */ /* 0x001fe20000400000 */
[----:B------:R-:W-:-:S03]  /*0790*/  CS2R R4, SRZ ;  /* 0x0000000000047805 */ /* 0x000fc6000001ff00 */
[----:B-1----:R-:W-:Y:S01]  /*07a0*/  FMUL R15, R11, R8 ;  /* 0x000000080b0f7220 */ /* 0x002fe20000400000 */
[----:B------:R-:W-:Y:S02]  /*07b0*/  CS2R R8, SRZ ;  /* 0x0000000000087805 */ /* 0x000fe4000001ff00 */
[----:B------:R-:W-:Y:S01]  /*07c0*/  CS2R R10, SRZ ;  /* 0x00000000000a7805 */ /* 0x000fe2000001ff00 */
[----:B------:R0:W2:Y:S05]  /*07d0*/  @!P1 LDG.E.EL.128 R4, desc[UR6][R12.64] ;  /* 0x000000060c049981 */ /* 0x0000aa000c2e1d00 */
[----:B------:R1:W2:Y:S01]  /*07e0*/  @!P1 LDG.E.EL.128 R8, desc[UR6][R40.64] ;  /* 0x0000000628089981 */ /* 0x0002a2000c2e1d00 */
[----:B------:R-:W5:Y:S01]  /*07f0*/  S2UR UR5, SR_CgaCtaId ;  /* 0x00000000000579c3 */ /* 0x000f620000008800 */
[----:B------:R-:W-:Y:S01]  /*0800*/  IMAD.SHL.U32 R14, R0, 0x100, RZ ;  /* 0x00000100000e7824 */ /* 0x000fe200078e00ff */
[----:B------:R-:W-:-:S04]  /*0810*/  UMOV UR4, 0x400 ;  /* 0x0000040000047882 */ /* 0x000fc80000000000 */
[----:B0-----:R-:W-:Y:S01]  /*0820*/  LOP3.LUT R12, R14, 0x300, RZ, 0xc0, !PT ;  /* 0x000003000e0c7812 */ /* 0x001fe200078ec0ff */
[----:B------:R-:W-:-:S03]  /*0830*/  FFMA R15, R15, R16, R20 ;  /* 0x000000100f0f7223 */ /* 0x000fc60000000014 */
[C---:B------:R-:W-:Y:S02]  /*0840*/  LOP3.LUT R13, R12.reuse, R3, RZ, 0xfc, !PT ;  /* 0x000000030c0d7212 */ /* 0x040fe400078efcff */
[----:B------:R-:W-:-:S04]  /*0850*/  LOP3.LUT R14, R12, 0x20, RZ, 0xfc, !PT ;  /* 0x000000200c0e7812 */ /* 0x000fc800078efcff */
[-C--:B------:R-:W-:Y:S02]  /*0860*/  LEA.HI R14, R14, R13.reuse, RZ, 0x1b ;  /* 0x0000000d0e0e7211 */ /* 0x080fe400078fd8ff */
[----:B------:R-:W-:Y:S01]  /*0870*/  LEA.HI R3, R12, R13, RZ, 0x1b ;  /* 0x0000000d0c037211 */ /* 0x000fe200078fd8ff */
[----:B-----5:R-:W-:Y:S01]  /*0880*/  UPRMT UR4, UR5, 0x654, UR4 ;  /* 0x0000065405047896 */ /* 0x020fe20008000004 */
[----:B------:R-:W-:Y:S01]  /*0890*/  FSETP.GEU.AND P1, PT, R15, RZ, PT ;  /* 0x000000ff0f00720b */ /* 0x000fe20003f2e000 */
[----:B----4-:R-:W-:-:S04]  /*08a0*/  FADD R32, R32, 9.9999997473787516356e-06 ;  /* 0x3727c5ac20207421 */ /* 0x010fc80000000000 */
[----:B------:R-:W-:Y:S02]  /*08b0*/  LEA R20, R14, UR4, 0x2 ;  /* 0x000000040e147c11 */ /* 0x000fe4000f8e10ff */
[----:B------:R-:W-:Y:S02]  /*08c0*/  LOP3.LUT R14, R12, 0x40, RZ, 0xfc, !PT ;  /* 0x000000400c0e7812 */ /* 0x000fe400078efcff */
[----:B------:R-:W-:Y:S02]  /*08d0*/  LEA R16, R3, UR4, 0x2 ;  /* 0x0000000403107c11 */ /* 0x000fe4000f8e10ff */
[----:B------:R-:W-:Y:S02]  /*08e0*/  FSEL R3, R15, RZ, P1 ;  /* 0x000000ff0f037208 */ /* 0x000fe40000800000 */
[----:B------:R-:W-:Y:S02]  /*08f0*/  FSETP.GEU.AND P1, PT, R17, RZ, PT ;  /* 0x000000ff1100720b */ /* 0x000fe40003f2e000 */
[----:B------:R-:W-:-:S02]  /*0900*/  LEA.HI R15, R14, R13, RZ, 0x1b ;  /* 0x0000000d0e0f7211 */ /* 0x000fc400078fd8ff */
[----:B------:R-:W0:Y:S01]  /*0910*/  MUFU.SQRT R14, R32 ;  /* 0x00000020000e7308 */ /* 0x000e220000002000 */
[----:B------:R-:W-:Y:S01]  /*0920*/  FSEL R17, R17, RZ, P1 ;  /* 0x000000ff11117208 */ /* 0x000fe20000800000 */
[----:B------:R-:W-:Y:S01]  /*0930*/  FADD R33, R33, 9.9999997473787516356e-06 ;  /* 0x3727c5ac21217421 */ /* 0x000fe20000000000 */
[----:B------:R-:W-:Y:S01]  /*0940*/  STS [R16], R3 ;  /* 0x0000000310007388 */ /* 0x000fe20000000800 */
[----:B------:R-:W-:-:S03]  /*0950*/  LEA R21, R15, UR4, 0x2 ;  /* 0x000000040f157c11 */ /* 0x000fc6000f8e10ff */
[----:B------:R4:W-:Y:S01]  /*0960*/  STS [R20+0x80], R17 ;  /* 0x0000801114007388 */ /* 0x0009e20000000800 */
[----:B------:R-:W5:Y:S01]  /*0970*/  MUFU.SQRT R15, R33 ;  /* 0x00000021000f7308 */ /* 0x000f620000002000 */
[----:B------:R-:W-:Y:S01]  /*0980*/  FSETP.GEU.AND P1, PT, R18, RZ, PT ;  /* 0x000000ff1200720b */ /* 0x000fe20003f2e000 */
[----:B------:R-:W-:Y:S01]  /*0990*/  FADD R34, R34, 9.9999997473787516356e-06 ;  /* 0x3727c5ac22227421 */ /* 0x000fe20000000000 */
[----:B------:R-:W-:Y:S01]  /*09a0*/  FADD R35, R35, 9.9999997473787516356e-06 ;  /* 0x3727c5ac23237421 */ /* 0x000fe20000000000 */
[----:B----4-:R-:W-:-:S04]  /*09b0*/  LOP3.LUT R20, R12, 0x60, RZ, 0xfc, !PT ;  /* 0x000000600c147812 */ /* 0x010fc800078efcff */
[----:B------:R-:W-:Y:S02]  /*09c0*/  LEA.HI R20, R20, R13, RZ, 0x1b ;  /* 0x0000000d14147211 */ /* 0x000fe400078fd8ff */
[----:B0-----:R-:W-:Y:S01]  /*09d0*/  FSETP.GT.AND P3, PT, R14, 8.50705917302346158658e+37, PT ;  /* 0x7e8000000e00780b */ /* 0x001fe20003f64000 */
[----:B------:R-:W0:Y:S01]  /*09e0*/  MUFU.SQRT R16, R34 ;  /* 0x0000002200107308 */ /* 0x000e220000002000 */
[----:B------:R-:W-:Y:S02]  /*09f0*/  FSEL R18, R18, RZ, P1 ;  /* 0x000000ff12127208 */ /* 0x000fe40000800000 */
[----:B------:R-:W-:Y:S02]  /*0a00*/  LEA R22, R20, UR4, 0x2 ;  /* 0x0000000414167c11 */ /* 0x000fe4000f8e10ff */
[C---:B------:R-:W-:Y:S02]  /*0a10*/  FSETP.GEU.AND P1, PT, R19.reuse, RZ, PT ;  /* 0x000000ff1300720b */ /* 0x040fe40003f2e000 */
[----:B------:R-:W-:Y:S01]  /*0a20*/  FSETP.GEU.AND P5, PT, R14, 1.175494350822287508e-38, PT ;  /* 0x008000000e00780b */ /* 0x000fe20003fae000 */
[----:B------:R-:W4:Y:S01]  /*0a30*/  MUFU.SQRT R20, R35 ;  /* 0x0000002300147308 */ /* 0x000f220000002000 */
[----:B------:R-:W-:-:S02]  /*0a40*/  FSEL R19, R19, RZ, P1 ;  /* 0x000000ff13137208 */ /* 0x000fc40000800000 */
[----:B-----5:R-:W-:Y:S01]  /*0a50*/  FSETP.GT.AND P1, PT, R15, 8.50705917302346158658e+37, PT ;  /* 0x7e8000000f00780b */ /* 0x020fe20003f24000 */
[----:B------:R5:W-:Y:S01]  /*0a60*/  STS [R21+0x100], R18 ;  /* 0x0001001215007388 */ /* 0x000be20000000800 */
[----:B------:R-:W-:Y:S01]  /*0a70*/  @P3 FMUL R14, R14, 0.25 ;  /* 0x3e8000000e0e3820 */ /* 0x000fe20000400000 */
[----:B0-----:R-:W-:Y:S02]  /*0a80*/  FSETP.GT.AND P4, PT, R16, 8.50705917302346158658e+37, PT ;  /* 0x7e8000001000780b */ /* 0x001fe40003f84000 */
[----:B-----5:R-:W-:-:S04]  /*0a90*/  FSEL R21, R38, 1, P3 ;  /* 0x3f80000026157808 */ /* 0x020fc80001800000 */
[----:B------:R-:W-:Y:S01]  /*0aa0*/  @!P5 FMUL R14, R14, 16777216 ;  /* 0x4b8000000e0ed820 */ /* 0x000fe20000400000 */
[----:B------:R0:W-:Y:S01]  /*0ab0*/  STS [R22+0x180], R19 ;  /* 0x0001801316007388 */ /* 0x0001e20000000800 */
[----:B------:R-:W-:Y:S01]  /*0ac0*/  @!P5 FMUL R21, R21, 16777216 ;  /* 0x4b8000001515d820 */ /* 0x000fe20000400000 */
[----:B----4-:R-:W-:Y:S02]  /*0ad0*/  FSETP.GT.AND P5, PT, R20, 8.50705917302346158658e+37, PT ;  /* 0x7e8000001400780b */ /* 0x010fe40003fa4000 */
[C---:B------:R-:W-:Y:S01]  /*0ae0*/  FSETP.GEU.AND P2, PT, R15.reuse, 1.175494350822287508e-38, PT ;  /* 0x008000000f00780b */ /* 0x040fe20003f4e000 */
[----:B------:R-:W-:Y:S01]  /*0af0*/  @P1 FMUL R15, R15, 0.25 ;  /* 0x3e8000000f0f1820 */ /* 0x000fe20000400000 */
[----:B------:R-:W-:Y:S02]  /*0b00*/  FSETP.GEU.AND P3, PT, R16, 1.175494350822287508e-38, PT ;  /* 0x008000001000780b */ /* 0x000fe40003f6e000 */
[----:B0-----:R-:W-:Y:S02]  /*0b10*/  FSEL R22, R38, 1, P1 ;  /* 0x3f80000026167808 */ /* 0x001fe40000800000 */
[----:B------:R-:W-:Y:S01]  /*0b20*/  FSETP.GEU.AND P1, PT, R20, 1.175494350822287508e-38, PT ;  /* 0x008000001400780b */ /* 0x000fe20003f2e000 */
[----:B------:R-:W-:-:S04]  /*0b30*/  @P4 FMUL R16, R16, 0.25 ;  /* 0x3e80000010104820 */ /* 0x000fc80000400000 */
[----:B------:R-:W-:Y:S02]  /*0b40*/  @P5 FMUL R20, R20, 0.25 ;  /* 0x3e80000014145820 */ /* 0x000fe40000400000 */
[----:B------:R-:W-:Y:S02]  /*0b50*/  @!P2 FMUL R15, R15, 16777216 ;  /* 0x4b8000000f0fa820 */ /* 0x000fe40000400000 */
[----:B------:R-:W-:Y:S01]  /*0b60*/  @!P3 FMUL R16, R16, 16777216 ;  /* 0x4b8000001010b820 */ /* 0x000fe20000400000 */
[----:B------:R-:W0:Y:S03]  /*0b70*/  MUFU.RCP R14, R14 ;  /* 0x0000000e000e7308 */ /* 0x000e260000001000 */
[----:B------:R-:W-:-:S05]  /*0b80*/  @!P1 FMUL R20, R20, 16777216 ;  /* 0x4b80000014149820 */ /* 0x000fca0000400000 */
[----:B------:R-:W4:Y:S01]  /*0b90*/  MUFU.RCP R15, R15 ;  /* 0x0000000f000f7308 */ /* 0x000f220000001000 */
[----:B---3--:R-:W-:Y:S01]  /*0ba0*/  FADD R25, -R29, R25 ;  /* 0x000000191d197221 */ /* 0x008fe20000000100 */
[----:B------:R-:W-:-:S06]  /*0bb0*/  FADD R27, -R31, R27 ;  /* 0x0000001b1f1b7221 */ /* 0x000fcc0000000100 */
[----:B------:R-:W3:Y:S01]  /*0bc0*/  MUFU.RCP R16, R16 ;  /* 0x0000001000107308 */ /* 0x000ee20000001000 */
[----:B------:R-:W-:-:S07]  /*0bd0*/  FSEL R29, R38, 1, P4 ;  /* 0x3f800000261d7808 */ /* 0x000fce0002000000 */
[----:B------:R-:W5:Y:S01]  /*0be0*/  MUFU.RCP R20, R20 ;  /* 0x0000001400147308 */ /* 0x000f620000001000 */
[----:B------:R-:W-:Y:S01]  /*0bf0*/  FSEL R31, R38, 1, P5 ;  /* 0x3f800000261f7808 */ /* 0x000fe20002800000 */
[----:B------:R-:W-:Y:S01]  /*0c00*/  @!P2 FMUL R22, R22, 16777216 ;  /* 0x4b8000001616a820 */ /* 0x000fe20000400000 */
[----:B------:R-:W-:Y:S01]  /*0c10*/  @!P3 FMUL R29, R29, 16777216 ;  /* 0x4b8000001d1db820 */ /* 0x000fe20000400000 */
[----:B------:R-:W-:Y:S01]  /*0c20*/  FADD R24, -R28, R24 ;  /* 0x000000181c187221 */ /* 0x000fe20000000100 */
[----:B0-----:R-:W-:Y:S01]  /*0c30*/  FMUL R21, R14, R21 ;  /* 0x000000150e157220 */ /* 0x001fe20000400000 */
[----:B------:R-:W-:Y:S01]  /*0c40*/  @!P1 FMUL R31, R31, 16777216 ;  /* 0x4b8000001f1f9820 */ /* 0x000fe20000400000 */
[----:B----4-:R-:W-:Y:S01]  /*0c50*/  FMUL R22, R15, R22 ;  /* 0x000000160f167220 */ /* 0x010fe20000400000 */
[----:B------:R-:W-:Y:S01]  /*0c60*/  FADD R26, -R30, R26 ;  /* 0x0000001a1e1a7221 */ /* 0x000fe20000000100 */
[----:B---3--:R-:W-:Y:S01]  /*0c70*/  FMUL R29, R16, R29 ;  /* 0x0000001d101d7220 */ /* 0x008fe20000400000 */
[----:B------:R-:W-:Y:S01]  /*0c80*/  FMUL R21, R21, R24 ;  /* 0x0000001815157220 */ /* 0x000fe20000400000 */
[----:B------:R-:W-:Y:S01]  /*0c90*/  FMUL R22, R22, R25 ;  /* 0x0000001916167220 */ /* 0x000fe20000400000 */
[----:B-----5:R-:W-:Y:S01]  /*0ca0*/  FMUL R20, R20, R31 ;  /* 0x0000001f14147220 */ /* 0x020fe20000400000 */
[----:B------:R-:W-:Y:S01]  /*0cb0*/  FMUL R29, R29, R26 ;  /* 0x0000001a1d1d7220 */ /* 0x000fe20000400000 */
[----:B------:R-:W-:-:S02]  /*0cc0*/  LOP3.LUT R34, R12, 0x80, RZ, 0xfc, !PT ;  /* 0x000000800c227812 */ /* 0x000fc400078efcff */
[----:B------:R-:W-:Y:S01]  /*0cd0*/  FMUL R20, R20, R27 ;  /* 0x0000001b14147220 */ /* 0x000fe20000400000 */
[C---:B-1----:R-:W-:Y:S02]  /*0ce0*/  LOP3.LUT R40, R12.reuse, 0xa0, RZ, 0xfc, !PT ;  /* 0x000000a00c287812 */ /* 0x042fe400078efcff */
[C---:B------:R-:W-:Y:S02]  /*0cf0*/  LOP3.LUT R30, R12.reuse, 0xc0, RZ, 0xfc, !PT ;  /* 0x000000c00c1e7812 */ /* 0x040fe400078efcff */
[----:B------:R-:W-:Y:S02]  /*0d00*/  LOP3.LUT R32, R12, 0xe0, RZ, 0xfc, !PT ;  /* 0x000000e00c207812 */ /* 0x000fe400078efcff */
[-C--:B------:R-:W-:Y:S02]  /*0d10*/  LEA.HI R12, R34, R13.reuse, RZ, 0x1b ;  /* 0x0000000d220c7211 */ /* 0x080fe400078fd8ff */
[-C--:B------:R-:W-:Y:S02]  /*0d20*/  LEA.HI R23, R40, R13.reuse, RZ, 0x1b ;  /* 0x0000000d28177211 */ /* 0x080fe400078fd8ff */
[----:B------:R-:W-:-:S02]  /*0d30*/  LEA.HI R30, R30, R13, RZ, 0x1b ;  /* 0x0000000d1e1e7211 */ /* 0x000fc400078fd8ff */
[----:B------:R-:W-:Y:S01]  /*0d40*/  LEA.HI R13, R32, R13, RZ, 0x1b ;  /* 0x0000000d200d7211 */ /* 0x000fe200078fd8ff */
[----:B------:R-:W-:-:S05]  /*0d50*/  IMAD.SHL.U32 R15, R0, 0x4, RZ ;  /* 0x00000004000f7824 */ /* 0x000fca00078e00ff */
[----:B------:R-:W-:Y:S02]  /*0d60*/  SHF.R.U32.HI R14, RZ, 0x5, R15 ;  /* 0x00000005ff0e7819 */ /* 0x000fe4000001160f */
[----:B------:R-:W-:Y:S02]  /*0d70*/  LOP3.LUT R16, R15, 0x1fc, RZ, 0xc0, !PT ;  /* 0x000001fc0f107812 */ /* 0x000fe400078ec0ff */
[----:B------:R-:W-:Y:S02]  /*0d80*/  SGXT.U32 R31, R14, 0x4 ;  /* 0x000000040e1f781a */ /* 0x000fe40000000000 */
[----:B------:R-:W-:-:S03]  /*0d90*/  LOP3.LUT R33, R16, 0x200, RZ, 0xfc, !PT ;  /* 0x0000020010217812 */ /* 0x000fc600078efcff */
[----:B------:R-:W-:Y:S01]  /*0da0*/  IMAD.IADD R14, R16, 0x1, R31 ;  /* 0x00000001100e7824 */ /* 0x000fe200078e021f */
[----:B------:R-:W-:-:S04]  /*0db0*/  LEA.HI R16, R33, R16, RZ, 0x1b ;  /* 0x0000001021107211 */ /* 0x000fc800078fd8ff */
[----:B------:R-:W-:Y:S02]  /*0dc0*/  LEA R14, R14, UR4, 0x2 ;  /* 0x000000040e0e7c11 */ /* 0x000fe4000f8e10ff */
[----:B------:R-:W-:Y:S02]  /*0dd0*/  LEA R16, R16, UR4, 0x2 ;  /* 0x0000000410107c11 */ /* 0x000fe4000f8e10ff */
[----:B------:R-:W-:Y:S02]  /*0de0*/  SHF.R.U32.HI R0, RZ, 0x3, R0 ;  /* 0x00000003ff007819 */ /* 0x000fe40000011600 */
[----:B------:R-:W-:Y:S02]  /*0df0*/  LOP3.LUT R15, R36, 0x1c, R15, 0xf8, !PT ;  /* 0x0000001c240f7812 */ /* 0x000fe400078ef80f */
[----:B------:R-:W-:-:S04]  /*0e00*/  SGXT.U32 R0, R0, 0x4 ;  /* 0x000000040000781a */ /* 0x000fc80000000000 */
[----:B------:R-:W-:Y:S02]  /*0e10*/  LOP3.LUT R0, R0, R37, RZ, 0xfc, !PT ;  /* 0x0000002500007212 */ /* 0x000fe400078efcff */
[----:B------:R-:W-:Y:S02]  /*0e20*/  FSETP.GTU.AND P5, PT, R18, RZ, PT ;  /* 0x000000ff1200720b */ /* 0x000fe40003fac000 */
[----:B------:R-:W-:Y:S02]  /*0e30*/  FSETP.GTU.AND P6, PT, R19, RZ, PT ;  /* 0x000000ff1300720b */ /* 0x000fe40003fcc000 */
[----:B------:R-:W-:Y:S01]  /*0e40*/  SEL R19, RZ, 0x1, P5 ;  /* 0x00000001ff137807 */ /* 0x000fe20002800000 */
[----:B--2---:R-:W-:Y:S01]  /*0e50*/  FFMA R4, R21, R4, R8 ;  /* 0x0000000415047223 */ /* 0x004fe20000000008 */
[----:B------:R-:W-:Y:S01]  /*0e60*/  FFMA R5, R22, R5, R9 ;  /* 0x0000000516057223 */ /* 0x000fe20000000009 */
[----:B------:R-:W-:Y:S01]  /*0e70*/  FFMA R6, R29, R6, R10 ;  /* 0x000000061d067223 */ /* 0x000fe2000000000a */
[----:B------:R-:W-:-:S02]  /*0e80*/  FFMA R11, R20, R7, R11 ;  /* 0x00000007140b7223 */ /* 0x000fc4000000000b */
[----:B------:R-:W-:Y:S02]  /*0e90*/  FSETP.GEU.AND P1, PT, R4, RZ, PT ;  /* 0x000000ff0400720b */ /* 0x000fe40003f2e000 */
[----:B------:R-:W-:Y:S02]  /*0ea0*/  FSETP.GEU.AND P2, PT, R5, RZ, PT ;  /* 0x000000ff0500720b */ /* 0x000fe40003f4e000 */
[----:B------:R-:W-:Y:S02]  /*0eb0*/  FSETP.GEU.AND P3, PT, R6, RZ, PT ;  /* 0x000000ff0600720b */ /* 0x000fe40003f6e000 */
[----:B------:R-:W-:Y:S02]  /*0ec0*/  FSETP.GEU.AND P4, PT, R11, RZ, PT ;  /* 0x000000ff0b00720b */ /* 0x000fe40003f8e000 */
[----:B------:R-:W-:Y:S02]  /*0ed0*/  LEA R7, R12, UR4, 0x2 ;  /* 0x000000040c077c11 */ /* 0x000fe4000f8e10ff */
[----:B------:R-:W-:-:S02]  /*0ee0*/  FSEL R20, R4, RZ, P1 ;  /* 0x000000ff04147208 */ /* 0x000fc40000800000 */
[----:B------:R-:W-:Y:S02]  /*0ef0*/  LEA R8, R23, UR4, 0x2 ;  /* 0x0000000417087c11 */ /* 0x000fe4000f8e10ff */
[----:B------:R-:W-:Y:S02]  /*0f00*/  FSEL R21, R5, RZ, P2 ;  /* 0x000000ff05157208 */ /* 0x000fe40001000000 */
[----:B------:R-:W-:Y:S02]  /*0f10*/  LEA R9, R30, UR4, 0x2 ;  /* 0x000000041e097c11 */ /* 0x000fe4000f8e10ff */
[----:B------:R-:W-:Y:S02]  /*0f20*/  FSEL R22, R6, RZ, P3 ;  /* 0x000000ff06167208 */ /* 0x000fe40001800000 */
[----:B------:R-:W-:Y:S01]  /*0f30*/  LEA R12, R13, UR4, 0x2 ;  /* 0x000000040d0c7c11 */ /* 0x000fe2000f8e10ff */
[----:B------:R-:W-:Y:S01]  /*0f40*/  STS [R7+0x200], R20 ;  /* 0x0002001407007388 */ /* 0x000fe20000000800 */
[----:B------:R-:W-:Y:S01]  /*0f50*/  FSEL R23, R11, RZ, P4 ;  /* 0x000000ff0b177208 */ /* 0x000fe20002000000 */
[----:B------:R-:W-:-:S02]  /*0f60*/  ULDC.64 UR4, c[0x0][0x240] ;  /* 0x0000900000047ab9 */ /* 0x000fc40000000a00 */
[----:B------:R-:W-:Y:S04]  /*0f70*/  STS [R8+0x280], R21 ;  /* 0x0002801508007388 */ /* 0x000fe80000000800 */
[----:B------:R-:W-:Y:S04]  /*0f80*/  STS [R9+0x300], R22 ;  /* 0x0003001609007388 */ /* 0x000fe80000000800 */
[----:B------:R0:W-:Y:S01]  /*0f90*/  STS [R12+0x380], R23 ;  /* 0x000380170c007388 */ /* 0x0001e20000000800 */
[----:B------:R-:W-:Y:S08]  /*0fa0*/  BAR.SYNC.DEFER_BLOCKING 0x0 ;  /* 0x0000000000007b1d */ /* 0x000ff00000010000 */
[----:B0-----:R-:W0:Y:S01]  /*0fb0*/  LDC.64 R12, c[0x0][0x238] ;  /* 0x00008e00ff0c7b82 */ /* 0x001e220000000a00 */
[----:B------:R-:W-:Y:S04]  /*0fc0*/  LDS R4, [R14] ;  /* 0x000000000e047984 */ /* 0x000fe80000000800 */
[----:B------:R-:W-:Y:S04]  /*0fd0*/  LDS R5, [R14+0x4] ;  /* 0x000004000e057984 */ /* 0x000fe80000000800 */
[----:B------:R-:W-:Y:S04]  /*0fe0*/  LDS R6, [R14+0x8] ;  /* 0x000008000e067984 */ /* 0x000fe80000000800 */
[----:B------:R1:W2:Y:S04]  /*0ff0*/  LDS R7, [R14+0xc] ;  /* 0x00000c000e077984 */ /* 0x0002a80000000800 */
[----:B------:R-:W-:Y:S04]  /*1000*/  LDS R8, [R16+0x800] ;  /* 0x0008000010087984 */ /* 0x000fe80000000800 */
[----:B------:R-:W-:Y:S04]  /*1010*/  LDS R9, [R16+0x804] ;  /* 0x0008040010097984 */ /* 0x000fe80000000800 */
[----:B------:R-:W-:Y:S04]  /*1020*/  LDS R10, [R16+0x808] ;  /* 0x00080800100a7984 */ /* 0x000fe80000000800 */
[----:B------:R3:W4:Y:S01]  /*1030*/  LDS R11, [R16+0x80c] ;  /* 0x00080c00100b7984 */ /* 0x0007220000000800 */
[----:B------:R-:W-:-:S02]  /*1040*/  ISETP.GE.AND P1, PT, R15, 0x100, PT ;  /* 0x000001000f00780c */ /* 0x000fc40003f26270 */
[----:B------:R-:W-:Y:S02]  /*1050*/  FSETP.GTU.AND P3, PT, R3, RZ, PT ;  /* 0x000000ff0300720b */ /* 0x000fe40003f6c000 */
[----:B------:R-:W-:Y:S02]  /*1060*/  FSETP.GTU.AND P4, PT, R17, RZ, PT ;  /* 0x000000ff1100720b */ /* 0x000fe40003f8c000 */
[C---:B-1----:R-:W-:Y:S01]  /*1070*/  LOP3.LUT R14, R0.reuse, 0x10, RZ, 0xfc, !PT ;  /* 0x00000010000e7812 */ /* 0x042fe200078efcff */
[C---:B------:R-:W-:Y:S01]  /*1080*/  IMAD R3, R0.reuse, 0x100, R15 ;  /* 0x0000010000037824 */ /* 0x040fe200078e020f */
[----:B------:R-:W-:Y:S02]  /*1090*/  ISETP.LT.AND P2, PT, R0, 0x200, !P1 ;  /* 0x000002000000780c */ /* 0x000fe40004f41270 */
[----:B------:R-:W-:Y:S02]  /*10a0*/  SEL R0, RZ, 0x1, P6 ;  /* 0x00000001ff007807 */ /* 0x000fe40003000000 */
[----:B---3--:R-:W-:-:S02]  /*10b0*/  SEL R16, RZ, 0x1, P4 ;  /* 0x00000001ff107807 */ /* 0x008fc40002000000 */
[----:B------:R-:W-:Y:S02]  /*10c0*/  SEL R25, RZ, 0x1, P3 ;  /* 0x00000001ff197807 */ /* 0x000fe40001800000 */
[----:B------:R-:W-:Y:S02]  /*10d0*/  ISETP.LT.AND P1, PT, R14, 0x200, !P1 ;  /* 0x000002000e00780c */ /* 0x000fe40004f21270 */
[----:B------:R-:W-:Y:S02]  /*10e0*/  FSETP.GTU.AND P6, PT, R23, RZ, PT ;  /* 0x000000ff1700720b */ /* 0x000fe40003fcc000 */
[----:B------:R-:W-:Y:S01]  /*10f0*/  FSETP.GTU.AND P5, PT, R22, RZ, PT ;  /* 0x000000ff1600720b */ /* 0x000fe20003fac000 */
[----:B------:R-:W-:Y:S01]  /*1100*/  IMAD R17, R14, 0x100, R15 ;  /* 0x000001000e117824 */ /* 0x000fe200078e020f */
[----:B------:R-:W-:Y:S01]  /*1110*/  PRMT R25, R25, 0x3340, R16 ;  /* 0x0000334019197816 */ /* 0x000fe20000000010 */
[----:B0-----:R-:W-:Y:S01]  /*1120*/  IMAD.WIDE R14, R3, 0x4, R12 ;  /* 0x00000004030e7825 */ /* 0x001fe200078e020c */
[----:B------:R-:W-:-:S02]  /*1130*/  FSETP.GTU.AND P3, PT, R20, RZ, PT ;  /* 0x000000ff1400720b */ /* 0x000fc40003f6c000 */
[----:B------:R-:W-:Y:S02]  /*1140*/  FSETP.GTU.AND P4, PT, R21, RZ, PT ;  /* 0x000000ff1500720b */ /* 0x000fe40003f8c000 */
[----:B------:R-:W-:Y:S02]  /*1150*/  SEL R3, RZ, 0x1, P6 ;  /* 0x00000001ff037807 */ /* 0x000fe40003000000 */
[----:B------:R-:W-:Y:S01]  /*1160*/  SEL R16, RZ, 0x1, P5 ;  /* 0x00000001ff107807 */ /* 0x000fe20002800000 */
[----:B------:R-:W-:Y:S01]  /*1170*/  IMAD.WIDE R12, R17, 0x4, R12 ;  /* 0x00000004110c7825 */ /* 0x000fe200078e020c */
[----:B------:R-:W-:Y:S02]  /*1180*/  SEL R17, RZ, 0x1, P4 ;  /* 0x00000001ff117807 */ /* 0x000fe40002000000 */
[----:B------:R-:W-:Y:S02]  /*1190*/  SEL R18, RZ, 0x1, P3 ;  /* 0x00000001ff127807 */ /* 0x000fe40001800000 */
[----:B------:R-:W-:-:S02]  /*11a0*/  PRMT R3, R16, 0x3340, R3 ;  /* 0x0000334010037816 */ /* 0x000fc40000000003 */
[----:B------:R-:W-:Y:S01]  /*11b0*/  IADD3 R16, P3, R2, UR4, RZ ;  /* 0x0000000402107c10 */ /* 0x000fe2000ff7e0ff */
[----:B--2---:R0:W-:Y:S01]  /*11c0*/  @P2 STG.E.128 desc[UR6][R14.64], R4 ;  /* 0x000000040e002986 */ /* 0x0041e2000c101d06 */
[----:B------:R-:W-:Y:S02]  /*11d0*/  PRMT R0, R19, 0x3340, R0 ;  /* 0x0000334013007816 */ /* 0x000fe40000000000 */
[----:B------:R-:W-:Y:S01]  /*11e0*/  PRMT R18, R18, 0x3340, R17 ;  /* 0x0000334012127816 */ /* 0x000fe20000000011 */
[----:B----4-:R0:W-:Y:S01]  /*11f0*/  @P1 STG.E.128 desc[UR6][R12.64], R8 ;  /* 0x000000080c001986 */ /* 0x0101e2000c101d06 */
[----:B------:R-:W-:Y:S02]  /*1200*/  LEA.HI.X.SX32 R17, R2, UR5, 0x1, P3 ;  /* 0x0000000502117c11 */ /* 0x000fe400098f0eff */
[----:B------:R-:W-:Y:S02]  /*1210*/  PRMT R2, R25, 0x5410, R0 ;  /* 0x0000541019027816 */ /* 0x000fe40000000000 */
[----:B------:R-:W-:Y:S01]  /*1220*/  PRMT R3, R18, 0x5410, R3 ;  /* 0x0000541012037816 */ /* 0x000fe20000000003 */
[----:B0-----:R-:W-:Y:S06]  /*1230*/  @!P0 EXIT ;  /* 0x000000000000894d */ /* 0x001fec0003800000 */
[----:B------:R-:W-:Y:S01]  /*1240*/  STG.E.64 desc[UR6][R16.64], R2 ;  /* 0x0000000210007986 */ /* 0x000fe2000c101b06 */
[----:B------:R-:W-:Y:S05]  /*1250*/  EXIT ;  /* 0x000000000000794d */ /* 0x000fea0003800000 */
.L_x_0:
[----:B------:R-:W-:-:S00]  /*1260*/  BRA `(.L_x_0) ;  /* 0xfffffffc00fc7947 */ /* 0x000fc0000383ffff */
[----:B------:R-:W-:-:S00]  /*1270*/  NOP ;  /* 0x0000000000007918 */ /* 0x000fc00000000000 */
        /* <DEDUP_REMOVED lines=8> */
.L_x_1:


//--------------------- .nv.global.init           --------------------------
	.section	.nv.global.init,"aw",@progbits
.nv.global.init:
	.type		_$_str,@object
	.size		_$_str,(_$_str_$_2 - _$_str)
_$_str:
        /*0000*/ 	.byte	0x5f, 0x5f, 0x43, 0x55, 0x44, 0x41, 0x5f, 0x46, 0x54, 0x5a, 0x00
	.type		_$_str_$_2,@object
	.size		_$_str_$_2,(.L_1 - _$_str_$_2)
_$_str_$_2:
        /*000b*/ 	.byte	0x5f, 0x5f, 0x43, 0x55, 0x44, 0x41, 0x5f, 0x50, 0x52, 0x45, 0x43, 0x5f, 0x53, 0x51, 0x52, 0x54
        /*001b*/ 	.byte	0x00
.L_1:


//--------------------- .nv.shared.triton_poi_fused__native_batch_norm_legit_no_training_relu_threshold_backward_12 --------------------------
	.section	.nv.shared.triton_poi_fused__native_batch_norm_legit_no_training_relu_threshold_backward_12,"aw",@nobits
	.sectionflags	@""
	.align	16
	.zero		1024


//--------------------- .nv.constant0.triton_poi_fused__native_batch_norm_legit_no_training_relu_threshold_backward_12 --------------------------
	.section	.nv.constant0.triton_poi_fused__native_batch_norm_legit_no_training_relu_threshold_backward_12,"a",@progbits
	.sectionflags	@""
	.align	4
.nv.constant0.triton_poi_fused__native_batch_norm_legit_no_training_relu_threshold_backward_12:
	.zero		592
